//
// Generated by NVIDIA NVVM Compiler
//
// Compiler Build ID: CL-36424714
// Cuda compilation tools, release 13.0, V13.0.88
// Based on NVVM 20.0.0
//

.version 9.0
.target sm_100
.address_size 64

	// .globl	vadd

.visible .entry vadd(
	.param .u32 vadd_param_0,
	.param .u64 .ptr .align 1 vadd_param_1,
	.param .u64 .ptr .align 1 vadd_param_2,
	.param .u64 .ptr .align 1 vadd_param_3
)
{
	.reg .pred 	%p<2>;
	.reg .b32 	%r<6>;
	.reg .b64 	%rd<11>;
	.reg .b64 	%fd<4>;

	ld.param.u32 	%r2, [vadd_param_0];
	ld.param.u64 	%rd1, [vadd_param_1];
	ld.param.u64 	%rd2, [vadd_param_2];
	ld.param.u64 	%rd3, [vadd_param_3];
	mov.u32 	%r3, %tid.x;
	mov.u32 	%r4, %ctaid.x;
	mov.u32 	%r5, %ntid.x;
	mad.lo.s32 	%r1, %r4, %r5, %r3;
	setp.ge.s32 	%p1, %r1, %r2;
	@%p1 bra 	$L__BB0_2;
	cvta.to.global.u64 	%rd4, %rd1;
	cvta.to.global.u64 	%rd5, %rd2;
	cvta.to.global.u64 	%rd6, %rd3;
	mul.wide.s32 	%rd7, %r1, 8;
	add.s64 	%rd8, %rd4, %rd7;
	ld.global.f64 	%fd1, [%rd8];
	add.s64 	%rd9, %rd5, %rd7;
	ld.global.f64 	%fd2, [%rd9];
	add.f64 	%fd3, %fd1, %fd2;
	add.s64 	%rd10, %rd6, %rd7;
	st.global.f64 	[%rd10], %fd3;
$L__BB0_2:
	ret;

}


// ===== COMPILED SASS (sm_100) =====

	.target	sm_100

	.elftype	@"ET_EXEC"


//--------------------- .note.nv.tkinfo           --------------------------
	.section	.note.nv.tkinfo,"",@"SHT_NOTE"
	.sectionflags	@"SHF_NOTE_NV_TKINFO"
	.tkinfo
        /*0018*/ 	.word	0x00000002
        /*0030*/ 	.string	""
        /*0030*/ 	.string	"ptxas"
        /*0030*/ 	.string	"Cuda compilation tools, release 13.0, V13.0.88"
        /*0030*/ 	.string	"Build cuda_13.0.r13.0/compiler.36424714_0"
        /*0030*/ 	.string	"-arch sm_100 -m 64 "



//--------------------- .note.nv.cuinfo           --------------------------
	.section	.note.nv.cuinfo,"",@"SHT_NOTE"
	.sectionflags	@"SHF_NOTE_NV_CUINFO"
        /*0018*/ 	.short	0x0002
        /*001a*/ 	.short	0x0064
        /*001c*/ 	.short	0x0082
	.zero		2


//--------------------- .nv.info                  --------------------------
	.section	.nv.info,"",@"SHT_CUDA_INFO"
	.align	4


	//----- nvinfo : EIATTR_REGCOUNT
	.align		4
        /*0000*/ 	.byte	0x04, 0x2f
        /*0002*/ 	.short	(.L_1 - .L_0)
	.align		4
.L_0:
        /*0004*/ 	.word	index@(vadd)
        /*0008*/ 	.word	0x0000000e


	//----- nvinfo : EIATTR_FRAME_SIZE
	.align		4
.L_1:
        /*000c*/ 	.byte	0x04, 0x11
        /*000e*/ 	.short	(.L_3 - .L_2)
	.align		4
.L_2:
        /*0010*/ 	.word	index@(vadd)
        /*0014*/ 	.word	0x00000000


	//----- nvinfo : EIATTR_MIN_STACK_SIZE
	.align		4
.L_3:
        /*0018*/ 	.byte	0x04, 0x12
        /*001a*/ 	.short	(.L_5 - .L_4)
	.align		4
.L_4:
        /*001c*/ 	.word	index@(vadd)
        /*0020*/ 	.word	0x00000000
.L_5:


//--------------------- .nv.compat                --------------------------
	.section	.nv.compat,"",@"SHT_CUDA_COMPAT_INFO"
	.align	4
        /*0000*/ 	.byte	0x02, 0x09, 0x00, 0x00, 0x02, 0x02, 0x01, 0x00, 0x02, 0x05, 0x05, 0x00, 0x03, 0x07, 0x01, 0x01
        /*0010*/ 	.byte	0x02, 0x03, 0x00, 0x00, 0x02, 0x06, 0x01, 0x00, 0x04, 0x0b, 0x08, 0x00, 0x01, 0x00, 0x00, 0x00
        /*0020*/ 	.byte	0x00, 0x00, 0x00, 0x00


//--------------------- .nv.info.vadd             --------------------------
	.section	.nv.info.vadd,"",@"SHT_CUDA_INFO"
	.sectionflags	@""
	.align	4


	//----- nvinfo : EIATTR_CUDA_API_VERSION
	.align		4
        /*0000*/ 	.byte	0x04, 0x37
        /*0002*/ 	.short	(.L_7 - .L_6)
.L_6:
        /*0004*/ 	.word	0x00000082


	//----- nvinfo : EIATTR_KPARAM_INFO
	.align		4
.L_7:
        /*0008*/ 	.byte	0x04, 0x17
        /*000a*/ 	.short	(.L_9 - .L_8)
.L_8:
        /*000c*/ 	.word	0x00000000
        /*0010*/ 	.short	0x0003
        /*0012*/ 	.short	0x0018
        /*0014*/ 	.byte	0x00, 0xf5, 0x21, 0x00


	//----- nvinfo : EIATTR_KPARAM_INFO
	.align		4
.L_9:
        /*0018*/ 	.byte	0x04, 0x17
        /*001a*/ 	.short	(.L_11 - .L_10)
.L_10:
        /*001c*/ 	.word	0x00000000
        /*0020*/ 	.short	0x0002
        /*0022*/ 	.short	0x0010
        /*0024*/ 	.byte	0x00, 0xf5, 0x21, 0x00


	//----- nvinfo : EIATTR_KPARAM_INFO
	.align		4
.L_11:
        /*0028*/ 	.byte	0x04, 0x17
        /*002a*/ 	.short	(.L_13 - .L_12)
.L_12:
        /*002c*/ 	.word	0x00000000
        /*0030*/ 	.short	0x0001
        /*0032*/ 	.short	0x0008
        /*0034*/ 	.byte	0x00, 0xf5, 0x21, 0x00


	//----- nvinfo : EIATTR_KPARAM_INFO
	.align		4
.L_13:
        /*0038*/ 	.byte	0x04, 0x17
        /*003a*/ 	.short	(.L_15 - .L_14)
.L_14:
        /*003c*/ 	.word	0x00000000
        /*0040*/ 	.short	0x0000
        /*0042*/ 	.short	0x0000
        /*0044*/ 	.byte	0x00, 0xf0, 0x11, 0x00


	//----- nvinfo : EIATTR_SPARSE_MMA_MASK
	.align		4
.L_15:
        /*0048*/ 	.byte	0x03, 0x50
        /*004a*/ 	.short	0x0000


	//----- nvinfo : EIATTR_MAXREG_COUNT
	.align		4
        /*004c*/ 	.byte	0x03, 0x1b
        /*004e*/ 	.short	0x00ff


	//----- nvinfo : EIATTR_MERCURY_ISA_VERSION
	.align		4
        /*0050*/ 	.byte	0x03, 0x5f
        /*0052*/ 	.short	0x0101


	//----- nvinfo : EIATTR_VRC_CTA_INIT_COUNT
	.align		4
        /*0054*/ 	.byte	0x02, 0x4a
	.zero		1
	.zero		1


	//----- nvinfo : EIATTR_EXIT_INSTR_OFFSETS
	.align		4
        /*0058*/ 	.byte	0x04, 0x1c
        /*005a*/ 	.short	(.L_17 - .L_16)


	//   ....[0]....
.L_16:
        /*005c*/ 	.word	0x00000070


	//   ....[1]....
        /*0060*/ 	.word	0x00000130


	//----- nvinfo : EIATTR_CBANK_PARAM_SIZE
	.align		4
.L_17:
        /*0064*/ 	.byte	0x03, 0x19
        /*0066*/ 	.short	0x0020


	//----- nvinfo : EIATTR_PARAM_CBANK
	.align		4
        /*0068*/ 	.byte	0x04, 0x0a
        /*006a*/ 	.short	(.L_19 - .L_18)
	.align		4
.L_18:
        /*006c*/ 	.word	index@(.nv.constant0.vadd)
        /*0070*/ 	.short	0x0380
        /*0072*/ 	.short	0x0020


	//----- nvinfo : EIATTR_SW_WAR
	.align		4
.L_19:
        /*0074*/ 	.byte	0x04, 0x36
        /*0076*/ 	.short	(.L_21 - .L_20)
.L_20:
        /*0078*/ 	.word	0x00000008
.L_21:


//--------------------- .nv.callgraph             --------------------------
	.section	.nv.callgraph,"",@"SHT_CUDA_CALLGRAPH"
	.align	4
	.sectionentsize	8
	.align		4
        /*0000*/ 	.word	0x00000000
	.align		4
        /*0004*/ 	.word	0xffffffff
	.align		4
        /*0008*/ 	.word	0x00000000
	.align		4
        /*000c*/ 	.word	0xfffffffe
	.align		4
        /*0010*/ 	.word	0x00000000
	.align		4
        /*0014*/ 	.word	0xfffffffd
	.align		4
        /*0018*/ 	.word	0x00000000
	.align		4
        /*001c*/ 	.word	0xfffffffc


//--------------------- .text.vadd                --------------------------
	.section	.text.vadd,"ax",@progbits
	.align	128
        .global         vadd
        .type           vadd,@function
        .size           vadd,(.L_x_1 - vadd)
        .other          vadd,@"STO_CUDA_ENTRY STV_DEFAULT"
vadd:
.text.vadd:
[----:B------:R-:W-:Y:S01]  /*0000*/  LDC R1, c[0x0][0x37c] ;  /* 0x0000df00ff017b82 */ /* 0x000fe20000000800 */
[----:B------:R-:W0:Y:S07]  /*0010*/  S2R R11, SR_TID.X ;  /* 0x00000000000b7919 */ /* 0x000e2e0000002100 */
[----:B------:R-:W0:Y:S01]  /*0020*/  S2UR UR4, SR_CTAID.X ;  /* 0x00000000000479c3 */ /* 0x000e220000002500 */
[----:B------:R-:W1:Y:S07]  /*0030*/  LDCU UR5, c[0x0][0x380] ;  /* 0x00007000ff0577ac */ /* 0x000e6e0008000800 */
[----:B------:R-:W0:Y:S02]  /*0040*/  LDC R0, c[0x0][0x360] ;  /* 0x0000d800ff007b82 */ /* 0x000e240000000800 */
[----:B0-----:R-:W-:-:S05]  /*0050*/  IMAD R11, R0, UR4, R11 ;  /* 0x00000004000b7c24 */ /* 0x001fca000f8e020b */
[----:B-1----:R-:W-:-:S13]  /*0060*/  ISETP.GE.AND P0, PT, R11, UR5, PT ;  /* 0x000000050b007c0c */ /* 0x002fda000bf06270 */
[----:B------:R-:W-:Y:S05]  /*0070*/  @P0 EXIT ;  /* 0x000000000000094d */ /* 0x000fea0003800000 */
[----:B------:R-:W0:Y:S01]  /*0080*/  LDC.64 R2, c[0x0][0x388] ;  /* 0x0000e200ff027b82 */ /* 0x000e220000000a00 */
[----:B------:R-:W1:Y:S07]  /*0090*/  LDCU.64 UR4, c[0x0][0x358] ;  /* 0x00006b00ff0477ac */ /* 0x000e6e0008000a00 */
[----:B------:R-:W2:Y:S08]  /*00a0*/  LDC.64 R4, c[0x0][0x390] ;  /* 0x0000e400ff047b82 */ /* 0x000eb00000000a00 */
[----:B------:R-:W3:Y:S01]  /*00b0*/  LDC.64 R8, c[0x0][0x398] ;  /* 0x0000e600ff087b82 */ /* 0x000ee20000000a00 */
[----:B0-----:R-:W-:-:S06]  /*00c0*/  IMAD.WIDE R2, R11, 0x8, R2 ;  /* 0x000000080b027825 */ /* 0x001fcc00078e0202 */
[----:B-1----:R-:W4:Y:S01]  /*00d0*/  LDG.E.64 R2, desc[UR4][R2.64] ;  /* 0x0000000402027981 */ /* 0x002f22000c1e1b00 */
[----:B--2---:R-:W-:-:S06]  /*00e0*/  IMAD.WIDE R4, R11, 0x8, R4 ;  /* 0x000000080b047825 */ /* 0x004fcc00078e0204 */
[----:B------:R-:W4:Y:S01]  /*00f0*/  LDG.E.64 R4, desc[UR4][R4.64] ;  /* 0x0000000404047981 */ /* 0x000f22000c1e1b00 */
[----:B---3--:R-:W-:Y:S01]  /*0100*/  IMAD.WIDE R8, R11, 0x8, R8 ;  /* 0x000000080b087825 */ /* 0x008fe200078e0208 */
[----:B----4-:R-:W-:-:S07]  /*0110*/  DADD R6, R2, R4 ;  /* 0x0000000002067229 */ /* 0x010fce0000000004 */
[----:B------:R-:W-:Y:S01]  /*0120*/  STG.E.64 desc[UR4][R8.64], R6 ;  /* 0x0000000608007986 */ /* 0x000fe2000c101b04 */
[----:B------:R-:W-:Y:S05]  /*0130*/  EXIT ;  /* 0x000000000000794d */ /* 0x000fea0003800000 */
.L_x_0:
[----:B------:R-:W-:-:S00]  /*0140*/  BRA `(.L_x_0) ;  /* 0xfffffffc00fc7947 */ /* 0x000fc0000383ffff */
[----:B------:R-:W-:-:S00]  /*0150*/  NOP ;  /* 0x0000000000007918 */ /* 0x000fc00000000000 */
        /* <DEDUP_REMOVED lines=10> */
.L_x_1:


//--------------------- .nv.shared.reserved.0     --------------------------
	.section	.nv.shared.reserved.0,"aw",@nobits
	.weak		__nv_reservedSMEM_offset_0_alias
	.size		__nv_reservedSMEM_offset_0_alias, 0, 64
	.other		__nv_reservedSMEM_offset_0_alias,@"STO_CUDA_RESERVED_SHARED STV_DEFAULT"
__nv_reservedSMEM_offset_0_alias:
	.zero		0
	.zero		64


//--------------------- .nv.constant0.vadd        --------------------------
	.section	.nv.constant0.vadd,"a",@progbits
	.sectionflags	@""
	.align	4
.nv.constant0.vadd:
	.zero		928


//--------------------- SYMBOLS --------------------------

	.type		.nv.reservedSmem.offset0,@object
	.size		.nv.reservedSmem.offset0,0x4
